//
// Generated by NVIDIA NVVM Compiler
//
// Compiler Build ID: CL-36424714
// Cuda compilation tools, release 13.0, V13.0.88
// Based on NVVM 20.0.0
//

.version 9.0
.target sm_100
.address_size 64

	// .globl	_Z14cuda_Dot_TPB64PfPKfS1_i
// _ZZ14cuda_Dot_TPB64PfPKfS1_iE6s_prod has been demoted

.visible .entry _Z14cuda_Dot_TPB64PfPKfS1_i(
	.param .u64 .ptr .align 1 _Z14cuda_Dot_TPB64PfPKfS1_i_param_0,
	.param .u64 .ptr .align 1 _Z14cuda_Dot_TPB64PfPKfS1_i_param_1,
	.param .u64 .ptr .align 1 _Z14cuda_Dot_TPB64PfPKfS1_i_param_2,
	.param .u32 _Z14cuda_Dot_TPB64PfPKfS1_i_param_3
)
{
	.reg .pred 	%p<11>;
	.reg .b32 	%r<48>;
	.reg .b32 	%f<86>;
	.reg .b64 	%rd<10>;
	// demoted variable
	.shared .align 4 .b8 _ZZ14cuda_Dot_TPB64PfPKfS1_iE6s_prod[256];
	ld.param.u64 	%rd1, [_Z14cuda_Dot_TPB64PfPKfS1_i_param_0];
	ld.param.u64 	%rd2, [_Z14cuda_Dot_TPB64PfPKfS1_i_param_1];
	ld.param.u64 	%rd3, [_Z14cuda_Dot_TPB64PfPKfS1_i_param_2];
	ld.param.u32 	%r24, [_Z14cuda_Dot_TPB64PfPKfS1_i_param_3];
	mov.u32 	%r1, %ntid.x;
	mov.u32 	%r25, %ctaid.x;
	mov.u32 	%r2, %tid.x;
	mad.lo.s32 	%r3, %r1, %r25, %r2;
	setp.ge.s32 	%p1, %r3, %r24;
	@%p1 bra 	$L__BB0_15;
	cvta.to.global.u64 	%rd4, %rd2;
	cvta.to.global.u64 	%rd5, %rd3;
	mul.wide.s32 	%rd6, %r3, 4;
	add.s64 	%rd7, %rd4, %rd6;
	ld.global.f32 	%f14, [%rd7];
	add.s64 	%rd8, %rd5, %rd6;
	ld.global.f32 	%f15, [%rd8];
	mul.f32 	%f16, %f14, %f15;
	shl.b32 	%r26, %r2, 2;
	mov.u32 	%r27, _ZZ14cuda_Dot_TPB64PfPKfS1_iE6s_prod;
	add.s32 	%r28, %r27, %r26;
	st.shared.f32 	[%r28], %f16;
	bar.sync 	0;
	setp.ne.s32 	%p2, %r2, 0;
	@%p2 bra 	$L__BB0_15;
	and.b32  	%r4, %r1, 15;
	setp.lt.u32 	%p3, %r1, 16;
	mov.f32 	%f85, 0f00000000;
	mov.b32 	%r44, 0;
	@%p3 bra 	$L__BB0_5;
	and.b32  	%r44, %r1, 2032;
	add.s32 	%r41, %r27, 32;
	and.b32  	%r32, %r1, -16;
	neg.s32 	%r42, %r32;
	mov.f32 	%f85, 0f00000000;
$L__BB0_4:
	.pragma "nounroll";
	ld.shared.f32 	%f20, [%r41+-32];
	add.f32 	%f21, %f85, %f20;
	ld.shared.f32 	%f22, [%r41+-28];
	add.f32 	%f23, %f21, %f22;
	ld.shared.f32 	%f24, [%r41+-24];
	add.f32 	%f25, %f23, %f24;
	ld.shared.f32 	%f26, [%r41+-20];
	add.f32 	%f27, %f25, %f26;
	ld.shared.f32 	%f28, [%r41+-16];
	add.f32 	%f29, %f27, %f28;
	ld.shared.f32 	%f30, [%r41+-12];
	add.f32 	%f31, %f29, %f30;
	ld.shared.f32 	%f32, [%r41+-8];
	add.f32 	%f33, %f31, %f32;
	ld.shared.f32 	%f34, [%r41+-4];
	add.f32 	%f35, %f33, %f34;
	ld.shared.f32 	%f36, [%r41];
	add.f32 	%f37, %f35, %f36;
	ld.shared.f32 	%f38, [%r41+4];
	add.f32 	%f39, %f37, %f38;
	ld.shared.f32 	%f40, [%r41+8];
	add.f32 	%f41, %f39, %f40;
	ld.shared.f32 	%f42, [%r41+12];
	add.f32 	%f43, %f41, %f42;
	ld.shared.f32 	%f44, [%r41+16];
	add.f32 	%f45, %f43, %f44;
	ld.shared.f32 	%f46, [%r41+20];
	add.f32 	%f47, %f45, %f46;
	ld.shared.f32 	%f48, [%r41+24];
	add.f32 	%f49, %f47, %f48;
	ld.shared.f32 	%f50, [%r41+28];
	add.f32 	%f85, %f49, %f50;
	add.s32 	%r42, %r42, 16;
	add.s32 	%r41, %r41, 64;
	setp.ne.s32 	%p4, %r42, 0;
	@%p4 bra 	$L__BB0_4;
$L__BB0_5:
	setp.eq.s32 	%p5, %r4, 0;
	@%p5 bra 	$L__BB0_14;
	and.b32  	%r12, %r1, 7;
	setp.lt.u32 	%p6, %r4, 8;
	@%p6 bra 	$L__BB0_8;
	shl.b32 	%r33, %r44, 2;
	add.s32 	%r35, %r27, %r33;
	ld.shared.f32 	%f52, [%r35];
	add.f32 	%f53, %f85, %f52;
	ld.shared.f32 	%f54, [%r35+4];
	add.f32 	%f55, %f53, %f54;
	ld.shared.f32 	%f56, [%r35+8];
	add.f32 	%f57, %f55, %f56;
	ld.shared.f32 	%f58, [%r35+12];
	add.f32 	%f59, %f57, %f58;
	ld.shared.f32 	%f60, [%r35+16];
	add.f32 	%f61, %f59, %f60;
	ld.shared.f32 	%f62, [%r35+20];
	add.f32 	%f63, %f61, %f62;
	ld.shared.f32 	%f64, [%r35+24];
	add.f32 	%f65, %f63, %f64;
	ld.shared.f32 	%f66, [%r35+28];
	add.f32 	%f85, %f65, %f66;
	add.s32 	%r44, %r44, 8;
$L__BB0_8:
	setp.eq.s32 	%p7, %r12, 0;
	@%p7 bra 	$L__BB0_14;
	and.b32  	%r15, %r1, 3;
	setp.lt.u32 	%p8, %r12, 4;
	@%p8 bra 	$L__BB0_11;
	shl.b32 	%r36, %r44, 2;
	add.s32 	%r38, %r27, %r36;
	ld.shared.f32 	%f68, [%r38];
	add.f32 	%f69, %f85, %f68;
	ld.shared.f32 	%f70, [%r38+4];
	add.f32 	%f71, %f69, %f70;
	ld.shared.f32 	%f72, [%r38+8];
	add.f32 	%f73, %f71, %f72;
	ld.shared.f32 	%f74, [%r38+12];
	add.f32 	%f85, %f73, %f74;
	add.s32 	%r44, %r44, 4;
$L__BB0_11:
	setp.eq.s32 	%p9, %r15, 0;
	@%p9 bra 	$L__BB0_14;
	shl.b32 	%r39, %r44, 2;
	add.s32 	%r47, %r27, %r39;
	neg.s32 	%r46, %r15;
$L__BB0_13:
	.pragma "nounroll";
	ld.shared.f32 	%f75, [%r47];
	add.f32 	%f85, %f85, %f75;
	add.s32 	%r47, %r47, 4;
	add.s32 	%r46, %r46, 1;
	setp.ne.s32 	%p10, %r46, 0;
	@%p10 bra 	$L__BB0_13;
$L__BB0_14:
	cvta.to.global.u64 	%rd9, %rd1;
	atom.global.add.f32 	%f76, [%rd9], %f85;
$L__BB0_15:
	ret;

}


// ===== COMPILED SASS (sm_100) =====

	.target	sm_100

	.elftype	@"ET_EXEC"


//--------------------- .note.nv.tkinfo           --------------------------
	.section	.note.nv.tkinfo,"",@"SHT_NOTE"
	.sectionflags	@"SHF_NOTE_NV_TKINFO"
	.tkinfo
        /*0018*/ 	.word	0x00000002
        /*0030*/ 	.string	""
        /*0030*/ 	.string	"ptxas"
        /*0030*/ 	.string	"Cuda compilation tools, release 13.0, V13.0.88"
        /*0030*/ 	.string	"Build cuda_13.0.r13.0/compiler.36424714_0"
        /*0030*/ 	.string	"-arch sm_100 -m 64 "



//--------------------- .note.nv.cuinfo           --------------------------
	.section	.note.nv.cuinfo,"",@"SHT_NOTE"
	.sectionflags	@"SHF_NOTE_NV_CUINFO"
        /*0018*/ 	.short	0x0002
        /*001a*/ 	.short	0x0064
        /*001c*/ 	.short	0x0082
	.zero		2


//--------------------- .nv.info                  --------------------------
	.section	.nv.info,"",@"SHT_CUDA_INFO"
	.align	4


	//----- nvinfo : EIATTR_REGCOUNT
	.align		4
        /*0000*/ 	.byte	0x04, 0x2f
        /*0002*/ 	.short	(.L_1 - .L_0)
	.align		4
.L_0:
        /*0004*/ 	.word	index@(_Z14cuda_Dot_TPB64PfPKfS1_i)
        /*0008*/ 	.word	0x00000016


	//----- nvinfo : EIATTR_FRAME_SIZE
	.align		4
.L_1:
        /*000c*/ 	.byte	0x04, 0x11
        /*000e*/ 	.short	(.L_3 - .L_2)
	.align		4
.L_2:
        /*0010*/ 	.word	index@(_Z14cuda_Dot_TPB64PfPKfS1_i)
        /*0014*/ 	.word	0x00000000


	//----- nvinfo : EIATTR_MIN_STACK_SIZE
	.align		4
.L_3:
        /*0018*/ 	.byte	0x04, 0x12
        /*001a*/ 	.short	(.L_5 - .L_4)
	.align		4
.L_4:
        /*001c*/ 	.word	index@(_Z14cuda_Dot_TPB64PfPKfS1_i)
        /*0020*/ 	.word	0x00000000
.L_5:


//--------------------- .nv.compat                --------------------------
	.section	.nv.compat,"",@"SHT_CUDA_COMPAT_INFO"
	.align	4
        /*0000*/ 	.byte	0x02, 0x09, 0x00, 0x00, 0x02, 0x02, 0x01, 0x00, 0x02, 0x05, 0x05, 0x00, 0x03, 0x07, 0x01, 0x01
        /*0010*/ 	.byte	0x02, 0x03, 0x00, 0x00, 0x02, 0x06, 0x01, 0x00, 0x04, 0x0b, 0x08, 0x00, 0x09, 0x00, 0x00, 0x00
        /*0020*/ 	.byte	0x00, 0x00, 0x00, 0x00


//--------------------- .nv.info._Z14cuda_Dot_TPB64PfPKfS1_i --------------------------
	.section	.nv.info._Z14cuda_Dot_TPB64PfPKfS1_i,"",@"SHT_CUDA_INFO"
	.sectionflags	@""
	.align	4


	//----- nvinfo : EIATTR_CUDA_API_VERSION
	.align		4
        /*0000*/ 	.byte	0x04, 0x37
        /*0002*/ 	.short	(.L_7 - .L_6)
.L_6:
        /*0004*/ 	.word	0x00000082


	//----- nvinfo : EIATTR_KPARAM_INFO
	.align		4
.L_7:
        /*0008*/ 	.byte	0x04, 0x17
        /*000a*/ 	.short	(.L_9 - .L_8)
.L_8:
        /*000c*/ 	.word	0x00000000
        /*0010*/ 	.short	0x0003
        /*0012*/ 	.short	0x0018
        /*0014*/ 	.byte	0x00, 0xf0, 0x11, 0x00


	//----- nvinfo : EIATTR_KPARAM_INFO
	.align		4
.L_9:
        /*0018*/ 	.byte	0x04, 0x17
        /*001a*/ 	.short	(.L_11 - .L_10)
.L_10:
        /*001c*/ 	.word	0x00000000
        /*0020*/ 	.short	0x0002
        /*0022*/ 	.short	0x0010
        /*0024*/ 	.byte	0x00, 0xf5, 0x21, 0x00


	//----- nvinfo : EIATTR_KPARAM_INFO
	.align		4
.L_11:
        /*0028*/ 	.byte	0x04, 0x17
        /*002a*/ 	.short	(.L_13 - .L_12)
.L_12:
        /*002c*/ 	.word	0x00000000
        /*0030*/ 	.short	0x0001
        /*0032*/ 	.short	0x0008
        /*0034*/ 	.byte	0x00, 0xf5, 0x21, 0x00


	//----- nvinfo : EIATTR_KPARAM_INFO
	.align		4
.L_13:
        /*0038*/ 	.byte	0x04, 0x17
        /*003a*/ 	.short	(.L_15 - .L_14)
.L_14:
        /*003c*/ 	.word	0x00000000
        /*0040*/ 	.short	0x0000
        /*0042*/ 	.short	0x0000
        /*0044*/ 	.byte	0x00, 0xf5, 0x21, 0x00


	//----- nvinfo : EIATTR_SPARSE_MMA_MASK
	.align		4
.L_15:
        /*0048*/ 	.byte	0x03, 0x50
        /*004a*/ 	.short	0x0000


	//----- nvinfo : EIATTR_MAXREG_COUNT
	.align		4
        /*004c*/ 	.byte	0x03, 0x1b
        /*004e*/ 	.short	0x00ff


	//----- nvinfo : EIATTR_NUM_BARRIERS
	.align		4
        /*0050*/ 	.byte	0x02, 0x4c
        /*0052*/ 	.byte	0x01
	.zero		1


	//----- nvinfo : EIATTR_MERCURY_ISA_VERSION
	.align		4
        /*0054*/ 	.byte	0x03, 0x5f
        /*0056*/ 	.short	0x0101


	//----- nvinfo : EIATTR_VRC_CTA_INIT_COUNT
	.align		4
        /*0058*/ 	.byte	0x02, 0x4a
	.zero		1
	.zero		1


	//----- nvinfo : EIATTR_EXIT_INSTR_OFFSETS
	.align		4
        /*005c*/ 	.byte	0x04, 0x1c
        /*005e*/ 	.short	(.L_17 - .L_16)


	//   ....[0]....
.L_16:
        /*0060*/ 	.word	0x00000070


	//   ....[1]....
        /*0064*/ 	.word	0x00000170


	//   ....[2]....
        /*0068*/ 	.word	0x00000630


	//----- nvinfo : EIATTR_CBANK_PARAM_SIZE
	.align		4
.L_17:
        /*006c*/ 	.byte	0x03, 0x19
        /*006e*/ 	.short	0x001c


	//----- nvinfo : EIATTR_PARAM_CBANK
	.align		4
        /*0070*/ 	.byte	0x04, 0x0a
        /*0072*/ 	.short	(.L_19 - .L_18)
	.align		4
.L_18:
        /*0074*/ 	.word	index@(.nv.constant0._Z14cuda_Dot_TPB64PfPKfS1_i)
        /*0078*/ 	.short	0x0380
        /*007a*/ 	.short	0x001c


	//----- nvinfo : EIATTR_SW_WAR
	.align		4
.L_19:
        /*007c*/ 	.byte	0x04, 0x36
        /*007e*/ 	.short	(.L_21 - .L_20)
.L_20:
        /*0080*/ 	.word	0x00000008
.L_21:


//--------------------- .nv.callgraph             --------------------------
	.section	.nv.callgraph,"",@"SHT_CUDA_CALLGRAPH"
	.align	4
	.sectionentsize	8
	.align		4
        /*0000*/ 	.word	0x00000000
	.align		4
        /*0004*/ 	.word	0xffffffff
	.align		4
        /*0008*/ 	.word	0x00000000
	.align		4
        /*000c*/ 	.word	0xfffffffe
	.align		4
        /*0010*/ 	.word	0x00000000
	.align		4
        /*0014*/ 	.word	0xfffffffd
	.align		4
        /*0018*/ 	.word	0x00000000
	.align		4
        /*001c*/ 	.word	0xfffffffc


//--------------------- .text._Z14cuda_Dot_TPB64PfPKfS1_i --------------------------
	.section	.text._Z14cuda_Dot_TPB64PfPKfS1_i,"ax",@progbits
	.align	128
        .global         _Z14cuda_Dot_TPB64PfPKfS1_i
        .type           _Z14cuda_Dot_TPB64PfPKfS1_i,@function
        .size           _Z14cuda_Dot_TPB64PfPKfS1_i,(.L_x_7 - _Z14cuda_Dot_TPB64PfPKfS1_i)
        .other          _Z14cuda_Dot_TPB64PfPKfS1_i,@"STO_CUDA_ENTRY STV_DEFAULT"
_Z14cuda_Dot_TPB64PfPKfS1_i:
.text._Z14cuda_Dot_TPB64PfPKfS1_i:
[----:B------:R-:W-:Y:S01]  /*0000*/  LDC R1, c[0x0][0x37c] ;  /* 0x0000df00ff017b82 */ /* 0x000fe20000000800 */
[----:B------:R-:W0:Y:S01]  /*0010*/  S2R R7, SR_CTAID.X ;  /* 0x0000000000077919 */ /* 0x000e220000002500 */
[----:B------:R-:W0:Y:S01]  /*0020*/  LDCU UR9, c[0x0][0x360] ;  /* 0x00006c00ff0977ac */ /* 0x000e220008000800 */
[----:B------:R-:W0:Y:S01]  /*0030*/  S2R R0, SR_TID.X ;  /* 0x0000000000007919 */ /* 0x000e220000002100 */
[----:B------:R-:W1:Y:S01]  /*0040*/  LDCU UR4, c[0x0][0x398] ;  /* 0x00007300ff0477ac */ /* 0x000e620008000800 */
[----:B0-----:R-:W-:-:S05]  /*0050*/  IMAD R7, R7, UR9, R0 ;  /* 0x0000000907077c24 */ /* 0x001fca000f8e0200 */
[----:B-1----:R-:W-:-:S13]  /*0060*/  ISETP.GE.AND P0, PT, R7, UR4, PT ;  /* 0x0000000407007c0c */ /* 0x002fda000bf06270 */
[----:B------:R-:W-:Y:S05]  /*0070*/  @P0 EXIT ;  /* 0x000000000000094d */ /* 0x000fea0003800000 */
[----:B------:R-:W0:Y:S01]  /*0080*/  LDC.64 R2, c[0x0][0x388] ;  /* 0x0000e200ff027b82 */ /* 0x000e220000000a00 */
[----:B------:R-:W1:Y:S07]  /*0090*/  LDCU.64 UR10, c[0x0][0x358] ;  /* 0x00006b00ff0a77ac */ /* 0x000e6e0008000a00 */
[----:B------:R-:W2:Y:S01]  /*00a0*/  LDC.64 R4, c[0x0][0x390] ;  /* 0x0000e400ff047b82 */ /* 0x000ea20000000a00 */
[----:B0-----:R-:W-:-:S06]  /*00b0*/  IMAD.WIDE R2, R7, 0x4, R2 ;  /* 0x0000000407027825 */ /* 0x001fcc00078e0202 */
[----:B-1----:R-:W3:Y:S01]  /*00c0*/  LDG.E R2, desc[UR10][R2.64] ;  /* 0x0000000a02027981 */ /* 0x002ee2000c1e1900 */
[----:B--2---:R-:W-:-:S06]  /*00d0*/  IMAD.WIDE R4, R7, 0x4, R4 ;  /* 0x0000000407047825 */ /* 0x004fcc00078e0204 */
[----:B------:R-:W3:Y:S01]  /*00e0*/  LDG.E R5, desc[UR10][R4.64] ;  /* 0x0000000a04057981 */ /* 0x000ee2000c1e1900 */
[----:B------:R-:W0:Y:S01]  /*00f0*/  S2UR UR5, SR_CgaCtaId ;  /* 0x00000000000579c3 */ /* 0x000e220000008800 */
[----:B------:R-:W-:Y:S01]  /*0100*/  UMOV UR4, 0x400 ;  /* 0x0000040000047882 */ /* 0x000fe20000000000 */
[----:B------:R-:W-:Y:S01]  /*0110*/  ISETP.NE.AND P0, PT, R0, RZ, PT ;  /* 0x000000ff0000720c */ /* 0x000fe20003f05270 */
[----:B0-----:R-:W-:-:S06]  /*0120*/  ULEA UR5, UR5, UR4, 0x18 ;  /* 0x0000000405057291 */ /* 0x001fcc000f8ec0ff */
[----:B------:R-:W-:Y:S01]  /*0130*/  LEA R7, R0, UR5, 0x2 ;  /* 0x0000000500077c11 */ /* 0x000fe2000f8e10ff */
[----:B---3--:R-:W-:-:S05]  /*0140*/  FMUL R0, R2, R5 ;  /* 0x0000000502007220 */ /* 0x008fca0000400000 */
[----:B------:R0:W-:Y:S01]  /*0150*/  STS [R7], R0 ;  /* 0x0000000007007388 */ /* 0x0001e20000000800 */
[----:B------:R-:W-:Y:S06]  /*0160*/  BAR.SYNC.DEFER_BLOCKING 0x0 ;  /* 0x0000000000007b1d */ /* 0x000fec0000010000 */
[----:B------:R-:W-:Y:S05]  /*0170*/  @P0 EXIT ;  /* 0x000000000000094d */ /* 0x000fea0003800000 */
[----:B------:R-:W-:Y:S01]  /*0180*/  UISETP.GE.U32.AND UP0, UPT, UR9, 0x10, UPT ;  /* 0x000000100900788c */ /* 0x000fe2000bf06070 */
[----:B------:R-:W-:Y:S01]  /*0190*/  HFMA2 R19, -RZ, RZ, 0, 0 ;  /* 0x00000000ff137431 */ /* 0x000fe200000001ff */
[----:B------:R-:W-:Y:S01]  /*01a0*/  ULOP3.LUT UR7, UR9, 0xf, URZ, 0xc0, !UPT ;  /* 0x0000000f09077892 */ /* 0x000fe2000f8ec0ff */
[----:B------:R-:W-:-:S06]  /*01b0*/  UMOV UR4, URZ ;  /* 0x000000ff00047c82 */ /* 0x000fcc0008000000 */
[----:B------:R-:W-:Y:S05]  /*01c0*/  BRA.U !UP0, `(.L_x_0) ;  /* 0x0000000108747547 */ /* 0x000fea000b800000 */
[----:B------:R-:W-:Y:S01]  /*01d0*/  ULOP3.LUT UR6, UR9, 0xfffffff0, URZ, 0xc0, !UPT ;  /* 0xfffffff009067892 */ /* 0x000fe2000f8ec0ff */
[----:B------:R-:W-:Y:S01]  /*01e0*/  MOV R19, RZ ;  /* 0x000000ff00137202 */ /* 0x000fe20000000f00 */
[----:B------:R-:W-:Y:S02]  /*01f0*/  ULOP3.LUT UR4, UR9, 0x7f0, URZ, 0xc0, !UPT ;  /* 0x000007f009047892 */ /* 0x000fe4000f8ec0ff */
[----:B------:R-:W-:Y:S02]  /*0200*/  UIADD3 UR8, UPT, UPT, UR5, 0x20, URZ ;  /* 0x0000002005087890 */ /* 0x000fe4000fffe0ff */
[----:B------:R-:W-:-:S12]  /*0210*/  UIADD3 UR6, UPT, UPT, -UR6, URZ, URZ ;  /* 0x000000ff06067290 */ /* 0x000fd8000fffe1ff */
.L_x_1:
[----:B------:R-:W1:Y:S01]  /*0220*/  LDS.128 R12, [UR8+-0x20] ;  /* 0xffffe008ff0c7984 */ /* 0x000e620008000c00 */
[----:B------:R-:W-:-:S03]  /*0230*/  UIADD3 UR6, UPT, UPT, UR6, 0x10, URZ ;  /* 0x0000001006067890 */ /* 0x000fc6000fffe0ff */
[----:B------:R-:W2:Y:S01]  /*0240*/  LDS.128 R8, [UR8+-0x10] ;  /* 0xfffff008ff087984 */ /* 0x000ea20008000c00 */
[----:B------:R-:W-:-:S03]  /*0250*/  UISETP.NE.AND UP0, UPT, UR6, URZ, UPT ;  /* 0x000000ff0600728c */ /* 0x000fc6000bf05270 */
[----:B0-----:R-:W0:Y:S01]  /*0260*/  LDS.128 R4, [UR8] ;  /* 0x00000008ff047984 */ /* 0x001e220008000c00 */
[----:B-1----:R-:W-:-:S03]  /*0270*/  FADD R12, R12, R19 ;  /* 0x000000130c0c7221 */ /* 0x002fc60000000000 */
[----:B------:R-:W1:Y:S01]  /*0280*/  LDS.128 R16, [UR8+0x10] ;  /* 0x00001008ff107984 */ /* 0x000e620008000c00 */
[----:B------:R-:W-:Y:S01]  /*0290*/  UIADD3 UR8, UPT, UPT, UR8, 0x40, URZ ;  /* 0x0000004008087890 */ /* 0x000fe2000fffe0ff */
[----:B------:R-:W-:-:S04]  /*02a0*/  FADD R13, R12, R13 ;  /* 0x0000000d0c0d7221 */ /* 0x000fc80000000000 */
[----:B------:R-:W-:-:S04]  /*02b0*/  FADD R14, R13, R14 ;  /* 0x0000000e0d0e7221 */ /* 0x000fc80000000000 */
[----:B------:R-:W-:-:S04]  /*02c0*/  FADD R15, R14, R15 ;  /* 0x0000000f0e0f7221 */ /* 0x000fc80000000000 */
[----:B--2---:R-:W-:-:S04]  /*02d0*/  FADD R8, R15, R8 ;  /* 0x000000080f087221 */ /* 0x004fc80000000000 */
[----:B------:R-:W-:-:S04]  /*02e0*/  FADD R9, R8, R9 ;  /* 0x0000000908097221 */ /* 0x000fc80000000000 */
[----:B------:R-:W-:-:S04]  /*02f0*/  FADD R10, R9, R10 ;  /* 0x0000000a090a7221 */ /* 0x000fc80000000000 */
[----:B------:R-:W-:-:S04]  /*0300*/  FADD R11, R10, R11 ;  /* 0x0000000b0a0b7221 */ /* 0x000fc80000000000 */
[----:B0-----:R-:W-:-:S04]  /*0310*/  FADD R4, R11, R4 ;  /* 0x000000040b047221 */ /* 0x001fc80000000000 */
[----:B------:R-:W-:-:S04]  /*0320*/  FADD R5, R4, R5 ;  /* 0x0000000504057221 */ /* 0x000fc80000000000 */
[----:B------:R-:W-:-:S04]  /*0330*/  FADD R6, R5, R6 ;  /* 0x0000000605067221 */ /* 0x000fc80000000000 */
[----:B------:R-:W-:-:S04]  /*0340*/  FADD R7, R6, R7 ;  /* 0x0000000706077221 */ /* 0x000fc80000000000 */
[----:B-1----:R-:W-:-:S04]  /*0350*/  FADD R16, R7, R16 ;  /* 0x0000001007107221 */ /* 0x002fc80000000000 */
[----:B------:R-:W-:-:S04]  /*0360*/  FADD R17, R16, R17 ;  /* 0x0000001110117221 */ /* 0x000fc80000000000 */
[----:B------:R-:W-:-:S04]  /*0370*/  FADD R18, R17, R18 ;  /* 0x0000001211127221 */ /* 0x000fc80000000000 */
[----:B------:R-:W-:Y:S01]  /*0380*/  FADD R19, R18, R19 ;  /* 0x0000001312137221 */ /* 0x000fe20000000000 */
[----:B------:R-:W-:Y:S06]  /*0390*/  BRA.U UP0, `(.L_x_1) ;  /* 0xfffffffd00a07547 */ /* 0x000fec000b83ffff */
.L_x_0:
[----:B------:R-:W-:-:S09]  /*03a0*/  UISETP.NE.AND UP0, UPT, UR7, URZ, UPT ;  /* 0x000000ff0700728c */ /* 0x000fd2000bf05270 */
[----:B------:R-:W-:Y:S05]  /*03b0*/  BRA.U !UP0, `(.L_x_2) ;  /* 0x0000000108947547 */ /* 0x000fea000b800000 */
[----:B------:R-:W-:Y:S02]  /*03c0*/  UISETP.GE.U32.AND UP0, UPT, UR7, 0x8, UPT ;  /* 0x000000080700788c */ /* 0x000fe4000bf06070 */
[----:B------:R-:W-:-:S04]  /*03d0*/  ULOP3.LUT UR8, UR9, 0x7, URZ, 0xc0, !UPT ;  /* 0x0000000709087892 */ /* 0x000fc8000f8ec0ff */
[----:B------:R-:W-:-:S03]  /*03e0*/  UISETP.NE.AND UP1, UPT, UR8, URZ, UPT ;  /* 0x000000ff0800728c */ /* 0x000fc6000bf25270 */
[----:B------:R-:W-:Y:S08]  /*03f0*/  BRA.U !UP0, `(.L_x_3) ;  /* 0x0000000108307547 */ /* 0x000ff0000b800000 */
[----:B------:R-:W-:Y:S02]  /*0400*/  ULEA UR6, UR4, UR5, 0x2 ;  /* 0x0000000504067291 */ /* 0x000fe4000f8e10ff */
[----:B------:R-:W-:-:S07]  /*0410*/  UIADD3 UR4, UPT, UPT, UR4, 0x8, URZ ;  /* 0x0000000804047890 */ /* 0x000fce000fffe0ff */
[----:B------:R-:W1:Y:S04]  /*0420*/  LDS.128 R8, [UR6] ;  /* 0x00000006ff087984 */ /* 0x000e680008000c00 */
[----:B0-----:R-:W0:Y:S01]  /*0430*/  LDS.128 R4, [UR6+0x10] ;  /* 0x00001006ff047984 */ /* 0x001e220008000c00 */
[----:B-1----:R-:W-:-:S04]  /*0440*/  FADD R8, R19, R8 ;  /* 0x0000000813087221 */ /* 0x002fc80000000000 */
[----:B------:R-:W-:-:S04]  /*0450*/  FADD R9, R8, R9 ;  /* 0x0000000908097221 */ /* 0x000fc80000000000 */
[----:B------:R-:W-:-:S04]  /*0460*/  FADD R10, R9, R10 ;  /* 0x0000000a090a7221 */ /* 0x000fc80000000000 */
[----:B------:R-:W-:-:S04]  /*0470*/  FADD R11, R10, R11 ;  /* 0x0000000b0a0b7221 */ /* 0x000fc80000000000 */
[----:B0-----:R-:W-:-:S04]  /*0480*/  FADD R4, R11, R4 ;  /* 0x000000040b047221 */ /* 0x001fc80000000000 */
[----:B------:R-:W-:-:S04]  /*0490*/  FADD R5, R4, R5 ;  /* 0x0000000504057221 */ /* 0x000fc80000000000 */
[----:B------:R-:W-:-:S04]  /*04a0*/  FADD R6, R5, R6 ;  /* 0x0000000605067221 */ /* 0x000fc80000000000 */
[----:B------:R-:W-:-:S07]  /*04b0*/  FADD R19, R6, R7 ;  /* 0x0000000706137221 */ /* 0x000fce0000000000 */
.L_x_3:
[----:B------:R-:W-:Y:S05]  /*04c0*/  BRA.U !UP1, `(.L_x_2) ;  /* 0x0000000109507547 */ /* 0x000fea000b800000 */
[----:B------:R-:W-:Y:S02]  /*04d0*/  UISETP.GE.U32.AND UP0, UPT, UR8, 0x4, UPT ;  /* 0x000000040800788c */ /* 0x000fe4000bf06070 */
[----:B------:R-:W-:-:S04]  /*04e0*/  ULOP3.LUT UR6, UR9, 0x3, URZ, 0xc0, !UPT ;  /* 0x0000000309067892 */ /* 0x000fc8000f8ec0ff */
[----:B------:R-:W-:-:S03]  /*04f0*/  UISETP.NE.AND UP1, UPT, UR6, URZ, UPT ;  /* 0x000000ff0600728c */ /* 0x000fc6000bf25270 */
[----:B------:R-:W-:Y:S08]  /*0500*/  BRA.U !UP0, `(.L_x_4) ;  /* 0x00000001081c7547 */ /* 0x000ff0000b800000 */
[----:B------:R-:W-:Y:S02]  /*0510*/  ULEA UR7, UR4, UR5, 0x2 ;  /* 0x0000000504077291 */ /* 0x000fe4000f8e10ff */
[----:B------:R-:W-:-:S07]  /*0520*/  UIADD3 UR4, UPT, UPT, UR4, 0x4, URZ ;  /* 0x0000000404047890 */ /* 0x000fce000fffe0ff */
[----:B0-----:R-:W0:Y:S02]  /*0530*/  LDS.128 R4, [UR7] ;  /* 0x00000007ff047984 */ /* 0x001e240008000c00 */
[----:B0-----:R-:W-:-:S04]  /*0540*/  FADD R4, R19, R4 ;  /* 0x0000000413047221 */ /* 0x001fc80000000000 */
[----:B------:R-:W-:-:S04]  /*0550*/  FADD R5, R4, R5 ;  /* 0x0000000504057221 */ /* 0x000fc80000000000 */
[----:B------:R-:W-:-:S04]  /*0560*/  FADD R6, R5, R6 ;  /* 0x0000000605067221 */ /* 0x000fc80000000000 */
[----:B------:R-:W-:-:S07]  /*0570*/  FADD R19, R6, R7 ;  /* 0x0000000706137221 */ /* 0x000fce0000000000 */
.L_x_4:
[----:B------:R-:W-:Y:S05]  /*0580*/  BRA.U !UP1, `(.L_x_2) ;  /* 0x0000000109207547 */ /* 0x000fea000b800000 */
[----:B------:R-:W-:Y:S02]  /*0590*/  ULEA UR4, UR4, UR5, 0x2 ;  /* 0x0000000504047291 */ /* 0x000fe4000f8e10ff */
[----:B------:R-:W-:-:S12]  /*05a0*/  UIADD3 UR6, UPT, UPT, -UR6, URZ, URZ ;  /* 0x000000ff06067290 */ /* 0x000fd8000fffe1ff */
.L_x_5:
[----:B0-----:R-:W0:Y:S01]  /*05b0*/  LDS R0, [UR4] ;  /* 0x00000004ff007984 */ /* 0x001e220008000800 */
[----:B------:R-:W-:Y:S02]  /*05c0*/  UIADD3 UR6, UPT, UPT, UR6, 0x1, URZ ;  /* 0x0000000106067890 */ /* 0x000fe4000fffe0ff */
[----:B------:R-:W-:Y:S02]  /*05d0*/  UIADD3 UR4, UPT, UPT, UR4, 0x4, URZ ;  /* 0x0000000404047890 */ /* 0x000fe4000fffe0ff */
[----:B------:R-:W-:Y:S01]  /*05e0*/  UISETP.NE.AND UP0, UPT, UR6, URZ, UPT ;  /* 0x000000ff0600728c */ /* 0x000fe2000bf05270 */
[----:B0-----:R-:W-:-:S08]  /*05f0*/  FADD R19, R0, R19 ;  /* 0x0000001300137221 */ /* 0x001fd00000000000 */
[----:B------:R-:W-:Y:S05]  /*0600*/  BRA.U UP0, `(.L_x_5) ;  /* 0xfffffffd00e87547 */ /* 0x000fea000b83ffff */
.L_x_2:
[----:B------:R-:W1:Y:S02]  /*0610*/  LDC.64 R2, c[0x0][0x380] ;  /* 0x0000e000ff027b82 */ /* 0x000e640000000a00 */
[----:B-1----:R-:W-:Y:S01]  /*0620*/  REDG.E.ADD.F32.FTZ.RN.STRONG.GPU desc[UR10][R2.64], R19 ;  /* 0x00000013020079a6 */ /* 0x002fe2000c12f30a */
[----:B------:R-:W-:Y:S05]  /*0630*/  EXIT ;  /* 0x000000000000794d */ /* 0x000fea0003800000 */
.L_x_6:
[----:B------:R-:W-:-:S00]  /*0640*/  BRA `(.L_x_6) ;  /* 0xfffffffc00fc7947 */ /* 0x000fc0000383ffff */
[----:B------:R-:W-:-:S00]  /*0650*/  NOP ;  /* 0x0000000000007918 */ /* 0x000fc00000000000 */
        /* <DEDUP_REMOVED lines=10> */
.L_x_7:


//--------------------- .nv.shared._Z14cuda_Dot_TPB64PfPKfS1_i --------------------------
	.section	.nv.shared._Z14cuda_Dot_TPB64PfPKfS1_i,"aw",@nobits
	.sectionflags	@""
	.align	4
.nv.shared._Z14cuda_Dot_TPB64PfPKfS1_i:
	.zero		1280


//--------------------- .nv.shared.reserved.0     --------------------------
	.section	.nv.shared.reserved.0,"aw",@nobits
	.weak		__nv_reservedSMEM_offset_0_alias
	.size		__nv_reservedSMEM_offset_0_alias, 0, 64
	.other		__nv_reservedSMEM_offset_0_alias,@"STO_CUDA_RESERVED_SHARED STV_DEFAULT"
__nv_reservedSMEM_offset_0_alias:
	.zero		0
	.zero		64


//--------------------- .nv.constant0._Z14cuda_Dot_TPB64PfPKfS1_i --------------------------
	.section	.nv.constant0._Z14cuda_Dot_TPB64PfPKfS1_i,"a",@progbits
	.sectionflags	@""
	.align	4
.nv.constant0._Z14cuda_Dot_TPB64PfPKfS1_i:
	.zero		924


//--------------------- SYMBOLS --------------------------

	.type		.nv.reservedSmem.offset0,@object
	.size		.nv.reservedSmem.offset0,0x4
	.type		.nv.reservedSmem.cap,@object
	.size		.nv.reservedSmem.cap,0x4
